	.headerflags	@"EF_CUDA_TEXMODE_UNIFIED EF_CUDA_64BIT_ADDRESS EF_CUDA_ACCELERATORS EF_CUDA_SM90 EF_CUDA_VIRTUAL_SM(EF_CUDA_SM90)"
	.elftype	@"ET_EXEC"


//--------------------- .nv.info                  --------------------------
	.section	.nv.info,"",@"SHT_CUDA_INFO"
	.align	4


	//----- nvinfo : EIATTR_REGCOUNT
	.align		4
        /*0000*/ 	.byte	0x04, 0x2f
        /*0002*/ 	.short	(.L_3 - .L_2)
	.align		4
.L_2:
        /*0004*/ 	.word	index@(triton_poi_fused__native_batch_norm_legit_no_training_leaky_relu_50)
        /*0008*/ 	.word	0x00000010


	//----- nvinfo : EIATTR_MIN_STACK_SIZE
	.align		4
.L_3:
        /*000c*/ 	.byte	0x04, 0x12
        /*000e*/ 	.short	(.L_5 - .L_4)
	.align		4
.L_4:
        /*0010*/ 	.word	index@(triton_poi_fused__native_batch_norm_legit_no_training_leaky_relu_50)
        /*0014*/ 	.word	0x00000000


	//----- nvinfo : EIATTR_FRAME_SIZE
	.align		4
.L_5:
        /*0018*/ 	.byte	0x04, 0x11
        /*001a*/ 	.short	(.L_7 - .L_6)
	.align		4
.L_6:
        /*001c*/ 	.word	index@(triton_poi_fused__native_batch_norm_legit_no_training_leaky_relu_50)
        /*0020*/ 	.word	0x00000000


	//----- nvinfo : EIATTR_MIN_STACK_SIZE
	.align		4
.L_7:
        /*0024*/ 	.byte	0x04, 0x12
        /*0026*/ 	.short	(.L_9 - .L_8)
	.align		4
.L_8:
        /*0028*/ 	.word	index@(triton_poi_fused__native_batch_norm_legit_no_training_leaky_relu_50)
        /*002c*/ 	.word	0x00000000
.L_9:


//--------------------- .nv.info.triton_poi_fused__native_batch_norm_legit_no_training_leaky_relu_50 --------------------------
	.section	.nv.info.triton_poi_fused__native_batch_norm_legit_no_training_leaky_relu_50,"",@"SHT_CUDA_INFO"
	.sectionflags	@""
	.align	4


	//----- nvinfo : EIATTR_CUDA_API_VERSION
	.align		4
        /*0000*/ 	.byte	0x04, 0x37
        /*0002*/ 	.short	(.L_11 - .L_10)
.L_10:
        /*0004*/ 	.word	0x0000007c


	//----- nvinfo : EIATTR_KPARAM_INFO
	.align		4
.L_11:
        /*0008*/ 	.byte	0x04, 0x17
        /*000a*/ 	.short	(.L_13 - .L_12)
.L_12:
        /*000c*/ 	.word	0x00000000
        /*0010*/ 	.short	0x0006
        /*0012*/ 	.short	0x0030
        /*0014*/ 	.byte	0x00, 0xf0, 0x11, 0x00


	//----- nvinfo : EIATTR_KPARAM_INFO
	.align		4
.L_13:
        /*0018*/ 	.byte	0x04, 0x17
        /*001a*/ 	.short	(.L_15 - .L_14)
.L_14:
        /*001c*/ 	.word	0x00000000
        /*0020*/ 	.short	0x0005
        /*0022*/ 	.short	0x0028
        /*0024*/ 	.byte	0x00, 0xf4, 0x21, 0x00


	//----- nvinfo : EIATTR_KPARAM_INFO
	.align		4
.L_15:
        /*0028*/ 	.byte	0x04, 0x17
        /*002a*/ 	.short	(.L_17 - .L_16)
.L_16:
        /*002c*/ 	.word	0x00000000
        /*0030*/ 	.short	0x0004
        /*0032*/ 	.short	0x0020
        /*0034*/ 	.byte	0x00, 0xf4, 0x21, 0x00


	//----- nvinfo : EIATTR_KPARAM_INFO
	.align		4
.L_17:
        /*0038*/ 	.byte	0x04, 0x17
        /*003a*/ 	.short	(.L_19 - .L_18)
.L_18:
        /*003c*/ 	.word	0x00000000
        /*0040*/ 	.short	0x0003
        /*0042*/ 	.short	0x0018
        /*0044*/ 	.byte	0x00, 0xf4, 0x21, 0x00


	//----- nvinfo : EIATTR_KPARAM_INFO
	.align		4
.L_19:
        /*0048*/ 	.byte	0x04, 0x17
        /*004a*/ 	.short	(.L_21 - .L_20)
.L_20:
        /*004c*/ 	.word	0x00000000
        /*0050*/ 	.short	0x0002
        /*0052*/ 	.short	0x0010
        /*0054*/ 	.byte	0x00, 0xf4, 0x21, 0x00


	//----- nvinfo : EIATTR_KPARAM_INFO
	.align		4
.L_21:
        /*0058*/ 	.byte	0x04, 0x17
        /*005a*/ 	.short	(.L_23 - .L_22)
.L_22:
        /*005c*/ 	.word	0x00000000
        /*0060*/ 	.short	0x0001
        /*0062*/ 	.short	0x0008
        /*0064*/ 	.byte	0x00, 0xf4, 0x21, 0x00


	//----- nvinfo : EIATTR_KPARAM_INFO
	.align		4
.L_23:
        /*0068*/ 	.byte	0x04, 0x17
        /*006a*/ 	.short	(.L_25 - .L_24)
.L_24:
        /*006c*/ 	.word	0x00000000
        /*0070*/ 	.short	0x0000
        /*0072*/ 	.short	0x0000
        /*0074*/ 	.byte	0x00, 0xf4, 0x21, 0x00


	//----- nvinfo : EIATTR_SPARSE_MMA_MASK
	.align		4
.L_25:
        /*0078*/ 	.byte	0x03, 0x50
        /*007a*/ 	.short	0x0000


	//----- nvinfo : EIATTR_MAXREG_COUNT
	.align		4
        /*007c*/ 	.byte	0x03, 0x1b
        /*007e*/ 	.short	0x00ff


	//----- nvinfo : EIATTR_EXIT_INSTR_OFFSETS
	.align		4
        /*0080*/ 	.byte	0x04, 0x1c
        /*0082*/ 	.short	(.L_27 - .L_26)


	//   ....[0]....
.L_26:
        /*0084*/ 	.word	0x000003d0


	//----- nvinfo : EIATTR_REQNTID
	.align		4
.L_27:
        /*0088*/ 	.byte	0x04, 0x10
        /*008a*/ 	.short	(.L_29 - .L_28)
.L_28:
        /*008c*/ 	.word	0x00000080
        /*0090*/ 	.word	0x00000001
        /*0094*/ 	.word	0x00000001


	//----- nvinfo : EIATTR_CBANK_PARAM_SIZE
	.align		4
.L_29:
        /*0098*/ 	.byte	0x03, 0x19
        /*009a*/ 	.short	0x0034


	//----- nvinfo : EIATTR_PARAM_CBANK
	.align		4
        /*009c*/ 	.byte	0x04, 0x0a
        /*009e*/ 	.short	(.L_31 - .L_30)
	.align		4
.L_30:
        /*00a0*/ 	.word	index@(.nv.constant0.triton_poi_fused__native_batch_norm_legit_no_training_leaky_relu_50)
        /*00a4*/ 	.short	0x0210
        /*00a6*/ 	.short	0x0034


	//----- nvinfo : EIATTR_SW_WAR
	.align		4
.L_31:
        /*00a8*/ 	.byte	0x04, 0x36
        /*00aa*/ 	.short	(.L_33 - .L_32)
.L_32:
        /*00ac*/ 	.word	0x00000008
.L_33:


//--------------------- .nv.callgraph             --------------------------
	.section	.nv.callgraph,"",@"SHT_CUDA_CALLGRAPH"
	.align	4
	.sectionentsize	8
	.align		4
        /*0000*/ 	.word	0x00000000
	.align		4
        /*0004*/ 	.word	0xffffffff
	.align		4
        /*0008*/ 	.word	0x00000000
	.align		4
        /*000c*/ 	.word	0xfffffffe
	.align		4
        /*0010*/ 	.word	0x00000000
	.align		4
        /*0014*/ 	.word	0xfffffffd
	.align		4
        /*0018*/ 	.word	0x00000000
	.align		4
        /*001c*/ 	.word	0xfffffffc


//--------------------- .nv.constant4             --------------------------
	.section	.nv.constant4,"a",@progbits
	.align	8
	.align		8
.nv.constant4:
        /*0000*/ 	.dword	_$_str
	.align		8
        /*0008*/ 	.dword	_$_str_$_2


//--------------------- .text.triton_poi_fused__native_batch_norm_legit_no_training_leaky_relu_50 --------------------------
	.section	.text.triton_poi_fused__native_batch_norm_legit_no_training_leaky_relu_50,"ax",@progbits
	.align	128
        .global         triton_poi_fused__native_batch_norm_legit_no_training_leaky_relu_50
        .type           triton_poi_fused__native_batch_norm_legit_no_training_leaky_relu_50,@function
        .size           triton_poi_fused__native_batch_norm_legit_no_training_leaky_relu_50,(.L_x_1 - triton_poi_fused__native_batch_norm_legit_no_training_leaky_relu_50)
        .other          triton_poi_fused__native_batch_norm_legit_no_training_leaky_relu_50,@"STO_CUDA_ENTRY STV_DEFAULT"
triton_poi_fused__native_batch_norm_legit_no_training_leaky_relu_50:
.text.triton_poi_fused__native_batch_norm_legit_no_training_leaky_relu_50:
[----:B------:R-:W-:Y:S01]  /*0000*/  LDC R1, c[0x0][0x28] ;  /* 0x00000a00ff017b82 */ /* 0x000fe20000000800 */
[----:B------:R-:W1:Y:S07]  /*0010*/  S2R R0, SR_TID.X ;  /* 0x0000000000007919 */ /* 0x000e6e0000002100 */
[----:B------:R-:W2:Y:S01]  /*0020*/  LDC.64 R2, c[0x0][0x228] ;  /* 0x00008a00ff027b82 */ /* 0x000ea20000000a00 */
[----:B------:R-:W-:Y:S01]  /*0030*/  ULDC.64 UR4, c[0x0][0x208] ;  /* 0x0000820000047ab9 */ /* 0x000fe20000000a00 */
[----:B------:R-:W3:Y:S06]  /*0040*/  S2R R7, SR_CTAID.X ;  /* 0x0000000000077919 */ /* 0x000eec0000002500 */
[----:B------:R-:W4:Y:S08]  /*0050*/  LDC.64 R8, c[0x0][0x230] ;  /* 0x00008c00ff087b82 */ /* 0x000f300000000a00 */
[----:B------:R-:W5:Y:S01]  /*0060*/  LDC.64 R10, c[0x0][0x238] ;  /* 0x00008e00ff0a7b82 */ /* 0x000f620000000a00 */
[----:B-1----:R-:W-:-:S02]  /*0070*/  SHF.L.U32 R0, R0, 0x1, RZ ;  /* 0x0000000100007819 */ /* 0x002fc400000006ff */
[----:B---3--:R-:W-:Y:S02]  /*0080*/  SHF.R.S32.HI R5, RZ, 0x17, R7 ;  /* 0x00000017ff057819 */ /* 0x008fe40000011407 */
[----:B------:R-:W-:Y:S02]  /*0090*/  LOP3.LUT R0, R0, 0xfe, RZ, 0xc0, !PT ;  /* 0x000000fe00007812 */ /* 0x000fe400078ec0ff */
[----:B------:R-:W-:Y:S02]  /*00a0*/  SGXT R5, R5, 0x1 ;  /* 0x000000010505781a */ /* 0x000fe40000000200 */
[----:B------:R-:W-:Y:S02]  /*00b0*/  LEA R0, R7, R0, 0x8 ;  /* 0x0000000007007211 */ /* 0x000fe400078e40ff */
[----:B------:R-:W1:Y:S02]  /*00c0*/  LDC.64 R6, c[0x0][0x220] ;  /* 0x00008800ff067b82 */ /* 0x000e640000000a00 */
[----:B------:R-:W-:-:S04]  /*00d0*/  LEA.HI R5, R5, R0, RZ, 0x8 ;  /* 0x0000000005057211 */ /* 0x000fc800078f40ff */
[----:B------:R-:W-:-:S04]  /*00e0*/  LOP3.LUT R5, R5, 0xffffff00, RZ, 0xc0, !PT ;  /* 0xffffff0005057812 */ /* 0x000fc800078ec0ff */
[----:B------:R-:W-:Y:S02]  /*00f0*/  IADD3 R13, R0, -R5, RZ ;  /* 0x80000005000d7210 */ /* 0x000fe40007ffe0ff */
[----:B------:R-:W3:Y:S03]  /*0100*/  LDC.64 R4, c[0x0][0x218] ;  /* 0x00008600ff047b82 */ /* 0x000ee60000000a00 */
[----:B--2---:R-:W-:-:S06]  /*0110*/  IMAD.WIDE R2, R13, 0x4, R2 ;  /* 0x000000040d027825 */ /* 0x004fcc00078e0202 */
[----:B------:R-:W2:Y:S01]  /*0120*/  LDG.E.EL.64 R2, desc[UR4][R2.64] ;  /* 0x0000000402027981 */ /* 0x000ea2000c2e1b00 */
[----:B-1----:R-:W-:-:S06]  /*0130*/  IMAD.WIDE R6, R13, 0x4, R6 ;  /* 0x000000040d067825 */ /* 0x002fcc00078e0206 */
[----:B------:R-:W2:Y:S01]  /*0140*/  LDG.E.EL.64 R6, desc[UR4][R6.64] ;  /* 0x0000000406067981 */ /* 0x000ea2000c2e1b00 */
[----:B---3--:R-:W-:-:S06]  /*0150*/  IMAD.WIDE R4, R0, 0x4, R4 ;  /* 0x0000000400047825 */ /* 0x008fcc00078e0204 */
[----:B------:R-:W3:Y:S01]  /*0160*/  LDG.E.64 R4, desc[UR4][R4.64] ;  /* 0x0000000404047981 */ /* 0x000ee2000c1e1b00 */
[----:B----4-:R-:W-:-:S04]  /*0170*/  IMAD.WIDE R8, R13, 0x4, R8 ;  /* 0x000000040d087825 */ /* 0x010fc800078e0208 */
[----:B-----5:R-:W-:Y:S02]  /*0180*/  IMAD.WIDE R10, R13, 0x4, R10 ;  /* 0x000000040d0a7825 */ /* 0x020fe400078e020a */
[----:B------:R-:W4:Y:S04]  /*0190*/  LDG.E.EL.64 R8, desc[UR4][R8.64] ;  /* 0x0000000408087981 */ /* 0x000f28000c2e1b00 */
[----:B------:R-:W4:Y:S01]  /*01a0*/  LDG.E.EL.64 R10, desc[UR4][R10.64] ;  /* 0x000000040a0a7981 */ /* 0x000f22000c2e1b00 */
[----:B--2---:R-:W-:Y:S01]  /*01b0*/  FADD R2, R2, 9.9999997473787516356e-06 ;  /* 0x3727c5ac02027421 */ /* 0x004fe20000000000 */
[----:B------:R-:W-:-:S03]  /*01c0*/  FADD R3, R3, 9.9999997473787516356e-06 ;  /* 0x3727c5ac03037421 */ /* 0x000fc60000000000 */
[----:B------:R-:W1:Y:S08]  /*01d0*/  MUFU.SQRT R12, R2 ;  /* 0x00000002000c7308 */ /* 0x000e700000002000 */
[----:B------:R-:W2:Y:S01]  /*01e0*/  MUFU.SQRT R13, R3 ;  /* 0x00000003000d7308 */ /* 0x000ea20000002000 */
[C---:B-1----:R-:W-:Y:S02]  /*01f0*/  FSETP.GT.AND P0, PT, R12.reuse, 8.50705917302346158658e+37, PT ;  /* 0x7e8000000c00780b */ /* 0x042fe40003f04000 */
[----:B------:R-:W-:-:S02]  /*0200*/  FSETP.GEU.AND P2, PT, R12, 1.175494350822287508e-38, PT ;  /* 0x008000000c00780b */ /* 0x000fc40003f4e000 */
[C---:B--2---:R-:W-:Y:S02]  /*0210*/  FSETP.GT.AND P1, PT, R13.reuse, 8.50705917302346158658e+37, PT ;  /* 0x7e8000000d00780b */ /* 0x044fe40003f24000 */
[----:B------:R-:W-:-:S07]  /*0220*/  FSETP.GEU.AND P3, PT, R13, 1.175494350822287508e-38, PT ;  /* 0x008000000d00780b */ /* 0x000fce0003f6e000 */
[----:B------:R-:W-:Y:S01]  /*0230*/  @P0 FMUL R12, R12, 0.25 ;  /* 0x3e8000000c0c0820 */ /* 0x000fe20000400000 */
[----:B------:R-:W-:-:S03]  /*0240*/  HFMA2.MMA R2, -RZ, RZ, 1.625, 0 ;  /* 0x3e800000ff027435 */ /* 0x000fc600000001ff */
[----:B------:R-:W-:Y:S01]  /*0250*/  @!P2 FMUL R12, R12, 16777216 ;  /* 0x4b8000000c0ca820 */ /* 0x000fe20000400000 */
[----:B------:R-:W-:-:S04]  /*0260*/  @P1 FMUL R13, R13, 0.25 ;  /* 0x3e8000000d0d1820 */ /* 0x000fc80000400000 */
[----:B------:R-:W-:Y:S01]  /*0270*/  @!P3 FMUL R13, R13, 16777216 ;  /* 0x4b8000000d0db820 */ /* 0x000fe20000400000 */
[----:B------:R-:W1:Y:S01]  /*0280*/  MUFU.RCP R12, R12 ;  /* 0x0000000c000c7308 */ /* 0x000e620000001000 */
[----:B------:R-:W-:-:S07]  /*0290*/  FSEL R3, R2, 1, P0 ;  /* 0x3f80000002037808 */ /* 0x000fce0000000000 */
[----:B------:R-:W2:Y:S01]  /*02a0*/  MUFU.RCP R13, R13 ;  /* 0x0000000d000d7308 */ /* 0x000ea20000001000 */
[----:B------:R-:W-:Y:S01]  /*02b0*/  FSEL R2, R2, 1, P1 ;  /* 0x3f80000002027808 */ /* 0x000fe20000800000 */
[----:B------:R-:W-:Y:S01]  /*02c0*/  @!P2 FMUL R3, R3, 16777216 ;  /* 0x4b8000000303a820 */ /* 0x000fe20000400000 */
[----:B---3--:R-:W-:-:S03]  /*02d0*/  FADD R5, R5, -R7 ;  /* 0x8000000705057221 */ /* 0x008fc60000000000 */
[----:B------:R-:W-:Y:S01]  /*02e0*/  @!P3 FMUL R2, R2, 16777216 ;  /* 0x4b8000000202b820 */ /* 0x000fe20000400000 */
[----:B------:R-:W-:Y:S01]  /*02f0*/  FADD R4, R4, -R6 ;  /* 0x8000000604047221 */ /* 0x000fe20000000000 */
[----:B-1----:R-:W-:Y:S02]  /*0300*/  FMUL R7, R12, R3 ;  /* 0x000000030c077220 */ /* 0x002fe40000400000 */
[----:B--2---:R-:W-:Y:S02]  /*0310*/  FMUL R6, R13, R2 ;  /* 0x000000020d067220 */ /* 0x004fe40000400000 */
[----:B------:R-:W1:Y:S01]  /*0320*/  LDC.64 R2, c[0x0][0x210] ;  /* 0x00008400ff027b82 */ /* 0x000e620000000a00 */
[----:B------:R-:W-:Y:S01]  /*0330*/  FMUL R7, R4, R7 ;  /* 0x0000000704077220 */ /* 0x000fe20000400000 */
[----:B------:R-:W-:-:S03]  /*0340*/  FMUL R6, R5, R6 ;  /* 0x0000000605067220 */ /* 0x000fc60000400000 */
[----:B----4-:R-:W-:Y:S01]  /*0350*/  FFMA R8, R8, R7, R10 ;  /* 0x0000000708087223 */ /* 0x010fe2000000000a */
[----:B------:R-:W-:-:S04]  /*0360*/  FFMA R9, R9, R6, R11 ;  /* 0x0000000609097223 */ /* 0x000fc8000000000b */
[----:B------:R-:W-:Y:S02]  /*0370*/  FSETP.GT.AND P0, PT, R8, RZ, PT ;  /* 0x000000ff0800720b */ /* 0x000fe40003f04000 */
[----:B------:R-:W-:-:S11]  /*0380*/  FSETP.GT.AND P1, PT, R9, RZ, PT ;  /* 0x000000ff0900720b */ /* 0x000fd60003f24000 */
[----:B------:R-:W-:Y:S01]  /*0390*/  @!P0 FMUL R8, R8, 0.10000000149011611938 ;  /* 0x3dcccccd08088820 */ /* 0x000fe20000400000 */
[----:B-1----:R-:W-:-:S04]  /*03a0*/  IMAD.WIDE R2, R0, 0x4, R2 ;  /* 0x0000000400027825 */ /* 0x002fc800078e0202 */
[----:B------:R-:W-:-:S05]  /*03b0*/  @!P1 FMUL R9, R9, 0.10000000149011611938 ;  /* 0x3dcccccd09099820 */ /* 0x000fca0000400000 */
[----:B------:R-:W-:Y:S01]  /*03c0*/  STG.E.64 desc[UR4][R2.64], R8 ;  /* 0x0000000802007986 */ /* 0x000fe2000c101b04 */
[----:B------:R-:W-:Y:S05]  /*03d0*/  EXIT ;  /* 0x000000000000794d */ /* 0x000fea0003800000 */
.L_x_0:
[----:B------:R-:W-:-:S00]  /*03e0*/  BRA `(.L_x_0) ;  /* 0xfffffffc00fc7947 */ /* 0x000fc0000383ffff */
[----:B------:R-:W-:-:S00]  /*03f0*/  NOP ;  /* 0x0000000000007918 */ /* 0x000fc00000000000 */
        /* <DEDUP_REMOVED lines=8> */
.L_x_1:


//--------------------- .nv.global.init           --------------------------
	.section	.nv.global.init,"aw",@progbits
.nv.global.init:
	.type		_$_str,@object
	.size		_$_str,(_$_str_$_2 - _$_str)
_$_str:
        /*0000*/ 	.byte	0x5f, 0x5f, 0x43, 0x55, 0x44, 0x41, 0x5f, 0x46, 0x54, 0x5a, 0x00
	.type		_$_str_$_2,@object
	.size		_$_str_$_2,(.L_1 - _$_str_$_2)
_$_str_$_2:
        /*000b*/ 	.byte	0x5f, 0x5f, 0x43, 0x55, 0x44, 0x41, 0x5f, 0x50, 0x52, 0x45, 0x43, 0x5f, 0x53, 0x51, 0x52, 0x54
        /*001b*/ 	.byte	0x00
.L_1:


//--------------------- .nv.constant0.triton_poi_fused__native_batch_norm_legit_no_training_leaky_relu_50 --------------------------
	.section	.nv.constant0.triton_poi_fused__native_batch_norm_legit_no_training_leaky_relu_50,"a",@progbits
	.sectionflags	@""
	.align	4
.nv.constant0.triton_poi_fused__native_batch_norm_legit_no_training_leaky_relu_50:
	.zero		580
